	.headerflags	@"EF_CUDA_TEXMODE_UNIFIED EF_CUDA_64BIT_ADDRESS EF_CUDA_ACCELERATORS EF_CUDA_SM90 EF_CUDA_VIRTUAL_SM(EF_CUDA_SM90)"
	.elftype	@"ET_EXEC"


//--------------------- .nv.info                  --------------------------
	.section	.nv.info,"",@"SHT_CUDA_INFO"
	.align	4


	//----- nvinfo : EIATTR_REGCOUNT
	.align		4
        /*0000*/ 	.byte	0x04, 0x2f
        /*0002*/ 	.short	(.L_2 - .L_1)
	.align		4
.L_1:
        /*0004*/ 	.word	index@(triton_poi_fused_leaky_relu_leaky_relu_backward_native_group_norm_3)
        /*0008*/ 	.word	0x00000014


	//----- nvinfo : EIATTR_MIN_STACK_SIZE
	.align		4
.L_2:
        /*000c*/ 	.byte	0x04, 0x12
        /*000e*/ 	.short	(.L_4 - .L_3)
	.align		4
.L_3:
        /*0010*/ 	.word	index@(triton_poi_fused_leaky_relu_leaky_relu_backward_native_group_norm_3)
        /*0014*/ 	.word	0x00000000


	//----- nvinfo : EIATTR_FRAME_SIZE
	.align		4
.L_4:
        /*0018*/ 	.byte	0x04, 0x11
        /*001a*/ 	.short	(.L_6 - .L_5)
	.align		4
.L_5:
        /*001c*/ 	.word	index@(triton_poi_fused_leaky_relu_leaky_relu_backward_native_group_norm_3)
        /*0020*/ 	.word	0x00000000


	//----- nvinfo : EIATTR_MIN_STACK_SIZE
	.align		4
.L_6:
        /*0024*/ 	.byte	0x04, 0x12
        /*0026*/ 	.short	(.L_8 - .L_7)
	.align		4
.L_7:
        /*0028*/ 	.word	index@(triton_poi_fused_leaky_relu_leaky_relu_backward_native_group_norm_3)
        /*002c*/ 	.word	0x00000000
.L_8:


//--------------------- .nv.info.triton_poi_fused_leaky_relu_leaky_relu_backward_native_group_norm_3 --------------------------
	.section	.nv.info.triton_poi_fused_leaky_relu_leaky_relu_backward_native_group_norm_3,"",@"SHT_CUDA_INFO"
	.sectionflags	@""
	.align	4


	//----- nvinfo : EIATTR_CUDA_API_VERSION
	.align		4
        /*0000*/ 	.byte	0x04, 0x37
        /*0002*/ 	.short	(.L_10 - .L_9)
.L_9:
        /*0004*/ 	.word	0x0000007c


	//----- nvinfo : EIATTR_KPARAM_INFO
	.align		4
.L_10:
        /*0008*/ 	.byte	0x04, 0x17
        /*000a*/ 	.short	(.L_12 - .L_11)
.L_11:
        /*000c*/ 	.word	0x00000000
        /*0010*/ 	.short	0x0007
        /*0012*/ 	.short	0x0038
        /*0014*/ 	.byte	0x00, 0xf0, 0x11, 0x00


	//----- nvinfo : EIATTR_KPARAM_INFO
	.align		4
.L_12:
        /*0018*/ 	.byte	0x04, 0x17
        /*001a*/ 	.short	(.L_14 - .L_13)
.L_13:
        /*001c*/ 	.word	0x00000000
        /*0020*/ 	.short	0x0006
        /*0022*/ 	.short	0x0030
        /*0024*/ 	.byte	0x00, 0xf4, 0x21, 0x00


	//----- nvinfo : EIATTR_KPARAM_INFO
	.align		4
.L_14:
        /*0028*/ 	.byte	0x04, 0x17
        /*002a*/ 	.short	(.L_16 - .L_15)
.L_15:
        /*002c*/ 	.word	0x00000000
        /*0030*/ 	.short	0x0005
        /*0032*/ 	.short	0x0028
        /*0034*/ 	.byte	0x00, 0xf4, 0x21, 0x00


	//----- nvinfo : EIATTR_KPARAM_INFO
	.align		4
.L_16:
        /*0038*/ 	.byte	0x04, 0x17
        /*003a*/ 	.short	(.L_18 - .L_17)
.L_17:
        /*003c*/ 	.word	0x00000000
        /*0040*/ 	.short	0x0004
        /*0042*/ 	.short	0x0020
        /*0044*/ 	.byte	0x00, 0xf4, 0x21, 0x00


	//----- nvinfo : EIATTR_KPARAM_INFO
	.align		4
.L_18:
        /*0048*/ 	.byte	0x04, 0x17
        /*004a*/ 	.short	(.L_20 - .L_19)
.L_19:
        /*004c*/ 	.word	0x00000000
        /*0050*/ 	.short	0x0003
        /*0052*/ 	.short	0x0018
        /*0054*/ 	.byte	0x00, 0xf4, 0x21, 0x00


	//----- nvinfo : EIATTR_KPARAM_INFO
	.align		4
.L_20:
        /*0058*/ 	.byte	0x04, 0x17
        /*005a*/ 	.short	(.L_22 - .L_21)
.L_21:
        /*005c*/ 	.word	0x00000000
        /*0060*/ 	.short	0x0002
        /*0062*/ 	.short	0x0010
        /*0064*/ 	.byte	0x00, 0xf4, 0x21, 0x00


	//----- nvinfo : EIATTR_KPARAM_INFO
	.align		4
.L_22:
        /*0068*/ 	.byte	0x04, 0x17
        /*006a*/ 	.short	(.L_24 - .L_23)
.L_23:
        /*006c*/ 	.word	0x00000000
        /*0070*/ 	.short	0x0001
        /*0072*/ 	.short	0x0008
        /*0074*/ 	.byte	0x00, 0xf4, 0x21, 0x00


	//----- nvinfo : EIATTR_KPARAM_INFO
	.align		4
.L_24:
        /*0078*/ 	.byte	0x04, 0x17
        /*007a*/ 	.short	(.L_26 - .L_25)
.L_25:
        /*007c*/ 	.word	0x00000000
        /*0080*/ 	.short	0x0000
        /*0082*/ 	.short	0x0000
        /*0084*/ 	.byte	0x00, 0xf4, 0x21, 0x00


	//----- nvinfo : EIATTR_SPARSE_MMA_MASK
	.align		4
.L_26:
        /*0088*/ 	.byte	0x03, 0x50
        /*008a*/ 	.short	0x0000


	//----- nvinfo : EIATTR_MAXREG_COUNT
	.align		4
        /*008c*/ 	.byte	0x03, 0x1b
        /*008e*/ 	.short	0x00ff


	//----- nvinfo : EIATTR_EXIT_INSTR_OFFSETS
	.align		4
        /*0090*/ 	.byte	0x04, 0x1c
        /*0092*/ 	.short	(.L_28 - .L_27)


	//   ....[0]....
.L_27:
        /*0094*/ 	.word	0x00000480


	//----- nvinfo : EIATTR_REQNTID
	.align		4
.L_28:
        /*0098*/ 	.byte	0x04, 0x10
        /*009a*/ 	.short	(.L_30 - .L_29)
.L_29:
        /*009c*/ 	.word	0x00000080
        /*00a0*/ 	.word	0x00000001
        /*00a4*/ 	.word	0x00000001


	//----- nvinfo : EIATTR_CBANK_PARAM_SIZE
	.align		4
.L_30:
        /*00a8*/ 	.byte	0x03, 0x19
        /*00aa*/ 	.short	0x003c


	//----- nvinfo : EIATTR_PARAM_CBANK
	.align		4
        /*00ac*/ 	.byte	0x04, 0x0a
        /*00ae*/ 	.short	(.L_32 - .L_31)
	.align		4
.L_31:
        /*00b0*/ 	.word	index@(.nv.constant0.triton_poi_fused_leaky_relu_leaky_relu_backward_native_group_norm_3)
        /*00b4*/ 	.short	0x0210
        /*00b6*/ 	.short	0x003c


	//----- nvinfo : EIATTR_SW_WAR
	.align		4
.L_32:
        /*00b8*/ 	.byte	0x04, 0x36
        /*00ba*/ 	.short	(.L_34 - .L_33)
.L_33:
        /*00bc*/ 	.word	0x00000008
.L_34:


//--------------------- .nv.callgraph             --------------------------
	.section	.nv.callgraph,"",@"SHT_CUDA_CALLGRAPH"
	.align	4
	.sectionentsize	8
	.align		4
        /*0000*/ 	.word	0x00000000
	.align		4
        /*0004*/ 	.word	0xffffffff
	.align		4
        /*0008*/ 	.word	0x00000000
	.align		4
        /*000c*/ 	.word	0xfffffffe
	.align		4
        /*0010*/ 	.word	0x00000000
	.align		4
        /*0014*/ 	.word	0xfffffffd
	.align		4
        /*0018*/ 	.word	0x00000000
	.align		4
        /*001c*/ 	.word	0xfffffffc


//--------------------- .nv.constant4             --------------------------
	.section	.nv.constant4,"a",@progbits
	.align	8
	.align		8
.nv.constant4:
        /*0000*/ 	.dword	_$_str


//--------------------- .text.triton_poi_fused_leaky_relu_leaky_relu_backward_native_group_norm_3 --------------------------
	.section	.text.triton_poi_fused_leaky_relu_leaky_relu_backward_native_group_norm_3,"ax",@progbits
	.align	128
        .global         triton_poi_fused_leaky_relu_leaky_relu_backward_native_group_norm_3
        .type           triton_poi_fused_leaky_relu_leaky_relu_backward_native_group_norm_3,@function
        .size           triton_poi_fused_leaky_relu_leaky_relu_backward_native_group_norm_3,(.L_x_1 - triton_poi_fused_leaky_relu_leaky_relu_backward_native_group_norm_3)
        .other          triton_poi_fused_leaky_relu_leaky_relu_backward_native_group_norm_3,@"STO_CUDA_ENTRY STV_DEFAULT"
triton_poi_fused_leaky_relu_leaky_relu_backward_native_group_norm_3:
.text.triton_poi_fused_leaky_relu_leaky_relu_backward_native_group_norm_3:
[----:B------:R-:W-:Y:S01]  /*0000*/  LDC R1, c[0x0][0x28] ;  /* 0x00000a00ff017b82 */ /* 0x000fe20000000800 */
[----:B------:R-:W1:Y:S07]  /*0010*/  S2R R0, SR_TID.X ;  /* 0x0000000000007919 */ /* 0x000e6e0000002100 */
[----:B------:R-:W2:Y:S01]  /*0020*/  LDC.64 R10, c[0x0][0x228] ;  /* 0x00008a00ff0a7b82 */ /* 0x000ea20000000a00 */
[----:B------:R-:W-:Y:S01]  /*0030*/  ULDC.64 UR4, c[0x0][0x208] ;  /* 0x0000820000047ab9 */ /* 0x000fe20000000a00 */
[----:B------:R-:W-:Y:S01]  /*0040*/  ULDC.64 UR6, c[0x0][0x240] ;  /* 0x0000900000067ab9 */ /* 0x000fe20000000a00 */
[----:B------:R-:W3:Y:S05]  /*0050*/  S2R R3, SR_CTAID.X ;  /* 0x0000000000037919 */ /* 0x000eea0000002500 */
[----:B------:R-:W4:Y:S08]  /*0060*/  LDC.64 R6, c[0x0][0x220] ;  /* 0x00008800ff067b82 */ /* 0x000f300000000a00 */
[----:B------:R-:W5:Y:S08]  /*0070*/  LDC.64 R4, c[0x0][0x218] ;  /* 0x00008600ff047b82 */ /* 0x000f700000000a00 */
[----:B------:R-:W4:Y:S01]  /*0080*/  LDC.64 R8, c[0x0][0x230] ;  /* 0x00008c00ff087b82 */ /* 0x000f220000000a00 */
[----:B-1----:R-:W-:Y:S01]  /*0090*/  IMAD.SHL.U32 R0, R0, 0x4, RZ ;  /* 0x0000000400007824 */ /* 0x002fe200078e00ff */
[----:B---3--:R-:W-:-:S04]  /*00a0*/  SHF.R.S32.HI R13, RZ, 0x16, R3 ;  /* 0x00000016ff0d7819 */ /* 0x008fc80000011403 */
[----:B------:R-:W-:Y:S02]  /*00b0*/  LOP3.LUT R0, R0, 0x1fc, RZ, 0xc0, !PT ;  /* 0x000001fc00007812 */ /* 0x000fe400078ec0ff */
[----:B------:R-:W-:-:S03]  /*00c0*/  SGXT R13, R13, 0x1 ;  /* 0x000000010d0d781a */ /* 0x000fc60000000200 */
[----:B------:R-:W-:-:S05]  /*00d0*/  IMAD R0, R3, 0x200, R0 ;  /* 0x0000020003007824 */ /* 0x000fca00078e0200 */
[CC--:B------:R-:W-:Y:S02]  /*00e0*/  LEA.HI R2, R13.reuse, R0.reuse, RZ, 0xa ;  /* 0x000000000d027211 */ /* 0x0c0fe400078f50ff */
[----:B------:R-:W-:Y:S02]  /*00f0*/  LEA.HI R13, R13, R0, RZ, 0x8 ;  /* 0x000000000d0d7211 */ /* 0x000fe400078f40ff */
[----:B------:R-:W-:Y:S02]  /*0100*/  SHF.R.S32.HI R17, RZ, 0xa, R2 ;  /* 0x0000000aff117819 */ /* 0x000fe40000011402 */
[----:B------:R-:W1:Y:S03]  /*0110*/  LDC.64 R2, c[0x0][0x238] ;  /* 0x00008e00ff027b82 */ /* 0x000e660000000a00 */
[----:B--2---:R-:W-:Y:S01]  /*0120*/  IMAD.WIDE R10, R17, 0x4, R10 ;  /* 0x00000004110a7825 */ /* 0x004fe200078e020a */
[----:B------:R-:W-:-:S05]  /*0130*/  SHF.R.S32.HI R14, RZ, 0x8, R13 ;  /* 0x00000008ff0e7819 */ /* 0x000fca000001140d */
[----:B------:R2:W3:Y:S01]  /*0140*/  LDG.E.EL R10, desc[UR4][R10.64] ;  /* 0x000000040a0a7981 */ /* 0x0004e2000c2e1900 */
[----:B------:R-:W-:Y:S01]  /*0150*/  LEA.HI R12, R14, R14, RZ, 0x6 ;  /* 0x0000000e0e0c7211 */ /* 0x000fe200078f30ff */
[----:B-----5:R-:W-:-:S03]  /*0160*/  IMAD.WIDE R4, R0, 0x4, R4 ;  /* 0x0000000400047825 */ /* 0x020fc600078e0204 */
[----:B------:R-:W-:Y:S01]  /*0170*/  LOP3.LUT R15, R12, 0xffffffc0, RZ, 0xc0, !PT ;  /* 0xffffffc00c0f7812 */ /* 0x000fe200078ec0ff */
[----:B----4-:R-:W-:Y:S02]  /*0180*/  IMAD.WIDE R12, R17, 0x4, R6 ;  /* 0x00000004110c7825 */ /* 0x010fe400078e0206 */
[----:B------:R-:W4:Y:S01]  /*0190*/  LDG.E.128 R4, desc[UR4][R4.64] ;  /* 0x0000000404047981 */ /* 0x000f22000c1e1d00 */
[----:B------:R-:W-:-:S03]  /*01a0*/  IADD3 R15, R14, -R15, RZ ;  /* 0x8000000f0e0f7210 */ /* 0x000fc60007ffe0ff */
[----:B------:R-:W4:Y:S02]  /*01b0*/  LDG.E.EL R12, desc[UR4][R12.64] ;  /* 0x000000040c0c7981 */ /* 0x000f24000c2e1900 */
[----:B0-----:R-:W-:-:S04]  /*01c0*/  IMAD.WIDE R8, R15, 0x4, R8 ;  /* 0x000000040f087825 */ /* 0x001fc800078e0208 */
[----:B-1----:R-:W-:Y:S02]  /*01d0*/  IMAD.WIDE R2, R15, 0x4, R2 ;  /* 0x000000040f027825 */ /* 0x002fe400078e0202 */
[----:B------:R-:W5:Y:S04]  /*01e0*/  LDG.E.EL R8, desc[UR4][R8.64] ;  /* 0x0000000408087981 */ /* 0x000f68000c2e1900 */
[----:B------:R0:W5:Y:S01]  /*01f0*/  LDG.E.EL R3, desc[UR4][R2.64] ;  /* 0x0000000402037981 */ /* 0x000162000c2e1900 */
[----:B--2---:R-:W-:-:S04]  /*0200*/  IMAD.MOV.U32 R11, RZ, RZ, 0x3a800000 ;  /* 0x3a800000ff0b7424 */ /* 0x004fc800078e00ff */
[----:B---3--:R-:W-:-:S06]  /*0210*/  FFMA R10, R10, R11, 9.9999997473787516356e-06 ;  /* 0x3727c5ac0a0a7423 */ /* 0x008fcc000000000b */
[----:B------:R-:W1:Y:S01]  /*0220*/  MUFU.RSQ R10, R10 ;  /* 0x0000000a000a7308 */ /* 0x000e620000001400 */
[--C-:B----4-:R-:W-:Y:S01]  /*0230*/  FADD R11, R5, -R12.reuse ;  /* 0x8000000c050b7221 */ /* 0x110fe20000000000 */
[--C-:B------:R-:W-:Y:S01]  /*0240*/  FADD R15, R4, -R12.reuse ;  /* 0x8000000c040f7221 */ /* 0x100fe20000000000 */
[--C-:B------:R-:W-:Y:S01]  /*0250*/  FADD R7, R7, -R12.reuse ;  /* 0x8000000c07077221 */ /* 0x100fe20000000000 */
[----:B------:R-:W-:Y:S01]  /*0260*/  FADD R5, R6, -R12 ;  /* 0x8000000c06057221 */ /* 0x000fe20000000000 */
[C---:B-1----:R-:W-:Y:S01]  /*0270*/  FMUL R6, R10.reuse, R11 ;  /* 0x0000000b0a067220 */ /* 0x042fe20000400000 */
[C---:B------:R-:W-:Y:S01]  /*0280*/  FMUL R15, R10.reuse, R15 ;  /* 0x0000000f0a0f7220 */ /* 0x040fe20000400000 */
[C---:B------:R-:W-:Y:S01]  /*0290*/  FMUL R12, R10.reuse, R7 ;  /* 0x000000070a0c7220 */ /* 0x040fe20000400000 */
[----:B0-----:R-:W-:Y:S01]  /*02a0*/  FMUL R2, R10, R5 ;  /* 0x000000050a027220 */ /* 0x001fe20000400000 */
[C-C-:B-----5:R-:W-:Y:S01]  /*02b0*/  FFMA R5, R8.reuse, R6, R3.reuse ;  /* 0x0000000608057223 */ /* 0x160fe20000000003 */
[C-C-:B------:R-:W-:Y:S01]  /*02c0*/  FFMA R4, R8.reuse, R15, R3.reuse ;  /* 0x0000000f08047223 */ /* 0x140fe20000000003 */
[C-C-:B------:R-:W-:Y:S01]  /*02d0*/  FFMA R7, R8.reuse, R12, R3.reuse ;  /* 0x0000000c08077223 */ /* 0x140fe20000000003 */
[----:B------:R-:W-:-:S02]  /*02e0*/  FFMA R6, R8, R2, R3 ;  /* 0x0000000208067223 */ /* 0x000fc40000000003 */
[----:B------:R-:W-:Y:S01]  /*02f0*/  FSETP.GT.AND P1, PT, R5, RZ, PT ;  /* 0x000000ff0500720b */ /* 0x000fe20003f24000 */
[----:B------:R-:W0:Y:S01]  /*0300*/  LDC.64 R2, c[0x0][0x210] ;  /* 0x00008400ff027b82 */ /* 0x000e220000000a00 */
[----:B------:R-:W-:Y:S02]  /*0310*/  FSETP.GT.AND P0, PT, R4, RZ, PT ;  /* 0x000000ff0400720b */ /* 0x000fe40003f04000 */
[----:B------:R-:W-:Y:S02]  /*0320*/  FSETP.GT.AND P3, PT, R7, RZ, PT ;  /* 0x000000ff0700720b */ /* 0x000fe40003f64000 */
[----:B------:R-:W-:-:S07]  /*0330*/  FSETP.GT.AND P2, PT, R6, RZ, PT ;  /* 0x000000ff0600720b */ /* 0x000fce0003f44000 */
[----:B------:R-:W-:Y:S02]  /*0340*/  @!P1 FMUL R5, R5, 0.20000000298023223877 ;  /* 0x3e4ccccd05059820 */ /* 0x000fe40000400000 */
[----:B------:R-:W-:Y:S02]  /*0350*/  @!P0 FMUL R4, R4, 0.20000000298023223877 ;  /* 0x3e4ccccd04048820 */ /* 0x000fe40000400000 */
[----:B------:R-:W-:Y:S02]  /*0360*/  @!P3 FMUL R7, R7, 0.20000000298023223877 ;  /* 0x3e4ccccd0707b820 */ /* 0x000fe40000400000 */
[----:B------:R-:W-:Y:S01]  /*0370*/  @!P2 FMUL R6, R6, 0.20000000298023223877 ;  /* 0x3e4ccccd0606a820 */ /* 0x000fe20000400000 */
[----:B------:R-:W-:Y:S02]  /*0380*/  FSETP.GT.AND P0, PT, R4, RZ, PT ;  /* 0x000000ff0400720b */ /* 0x000fe40003f04000 */
[----:B------:R-:W-:Y:S02]  /*0390*/  FSETP.GT.AND P1, PT, R5, RZ, PT ;  /* 0x000000ff0500720b */ /* 0x000fe40003f24000 */
[----:B------:R-:W-:-:S02]  /*03a0*/  FSETP.GT.AND P3, PT, R7, RZ, PT ;  /* 0x000000ff0700720b */ /* 0x000fc40003f64000 */
[----:B------:R-:W-:Y:S02]  /*03b0*/  FSETP.GT.AND P2, PT, R6, RZ, PT ;  /* 0x000000ff0600720b */ /* 0x000fe40003f44000 */
[----:B------:R-:W-:Y:S02]  /*03c0*/  SEL R12, RZ, 0x1, !P0 ;  /* 0x00000001ff0c7807 */ /* 0x000fe40004000000 */
[----:B------:R-:W-:Y:S02]  /*03d0*/  SEL R11, RZ, 0x1, !P1 ;  /* 0x00000001ff0b7807 */ /* 0x000fe40004800000 */
[----:B------:R-:W-:Y:S02]  /*03e0*/  SEL R9, RZ, 0x1, !P3 ;  /* 0x00000001ff097807 */ /* 0x000fe40005800000 */
[----:B------:R-:W-:Y:S02]  /*03f0*/  SEL R10, RZ, 0x1, !P2 ;  /* 0x00000001ff0a7807 */ /* 0x000fe40005000000 */
[----:B------:R-:W-:-:S02]  /*0400*/  IADD3 R8, P0, R0, UR6, RZ ;  /* 0x0000000600087c10 */ /* 0x000fc4000ff1e0ff */
[----:B------:R-:W-:Y:S02]  /*0410*/  PRMT R11, R12, 0x3340, R11 ;  /* 0x000033400c0b7816 */ /* 0x000fe4000000000b */
[----:B------:R-:W-:Y:S01]  /*0420*/  PRMT R10, R10, 0x3340, R9 ;  /* 0x000033400a0a7816 */ /* 0x000fe20000000009 */
[C---:B0-----:R-:W-:Y:S01]  /*0430*/  IMAD.WIDE R2, R0.reuse, 0x4, R2 ;  /* 0x0000000400027825 */ /* 0x041fe200078e0202 */
[----:B------:R-:W-:Y:S02]  /*0440*/  LEA.HI.X.SX32 R9, R0, UR7, 0x1, P0 ;  /* 0x0000000700097c11 */ /* 0x000fe400080f0eff */
[----:B------:R-:W-:Y:S02]  /*0450*/  PRMT R11, R11, 0x5410, R10 ;  /* 0x000054100b0b7816 */ /* 0x000fe4000000000a */
[----:B------:R-:W-:Y:S04]  /*0460*/  STG.E.128 desc[UR4][R2.64], R4 ;  /* 0x0000000402007986 */ /* 0x000fe8000c101d04 */
[----:B------:R-:W-:Y:S01]  /*0470*/  STG.E desc[UR4][R8.64], R11 ;  /* 0x0000000b08007986 */ /* 0x000fe2000c101904 */
[----:B------:R-:W-:Y:S05]  /*0480*/  EXIT ;  /* 0x000000000000794d */ /* 0x000fea0003800000 */
.L_x_0:
[----:B------:R-:W-:-:S00]  /*0490*/  BRA `(.L_x_0) ;  /* 0xfffffffc00fc7947 */ /* 0x000fc0000383ffff */
[----:B------:R-:W-:-:S00]  /*04a0*/  NOP ;  /* 0x0000000000007918 */ /* 0x000fc00000000000 */
        /* <DEDUP_REMOVED lines=13> */
.L_x_1:


//--------------------- .nv.global.init           --------------------------
	.section	.nv.global.init,"aw",@progbits
.nv.global.init:
	.type		_$_str,@object
	.size		_$_str,(.L_0 - _$_str)
_$_str:
        /*0000*/ 	.byte	0x5f, 0x5f, 0x43, 0x55, 0x44, 0x41, 0x5f, 0x46, 0x54, 0x5a, 0x00
.L_0:


//--------------------- .nv.constant0.triton_poi_fused_leaky_relu_leaky_relu_backward_native_group_norm_3 --------------------------
	.section	.nv.constant0.triton_poi_fused_leaky_relu_leaky_relu_backward_native_group_norm_3,"a",@progbits
	.sectionflags	@""
	.align	4
.nv.constant0.triton_poi_fused_leaky_relu_leaky_relu_backward_native_group_norm_3:
	.zero		588
